//
// Generated by NVIDIA NVVM Compiler
//
// Compiler Build ID: CL-36424714
// Cuda compilation tools, release 13.0, V13.0.88
// Based on NVVM 20.0.0
//

.version 9.0
.target sm_100
.address_size 64

	// .globl	_Z19badMemAccessPatternPfS_i

.visible .entry _Z19badMemAccessPatternPfS_i(
	.param .u64 .ptr .align 1 _Z19badMemAccessPatternPfS_i_param_0,
	.param .u64 .ptr .align 1 _Z19badMemAccessPatternPfS_i_param_1,
	.param .u32 _Z19badMemAccessPatternPfS_i_param_2
)
{
	.reg .pred 	%p<3>;
	.reg .b32 	%r<13>;
	.reg .b32 	%f<5>;
	.reg .b64 	%rd<12>;

	ld.param.u64 	%rd3, [_Z19badMemAccessPatternPfS_i_param_0];
	ld.param.u64 	%rd4, [_Z19badMemAccessPatternPfS_i_param_1];
	ld.param.u32 	%r4, [_Z19badMemAccessPatternPfS_i_param_2];
	cvta.to.global.u64 	%rd1, %rd4;
	cvta.to.global.u64 	%rd2, %rd3;
	mov.u32 	%r5, %tid.x;
	mov.u32 	%r6, %tid.y;
	mov.u32 	%r7, %tid.z;
	mov.u32 	%r8, %ntid.x;
	mov.u32 	%r9, %ntid.y;
	mad.lo.s32 	%r10, %r7, %r9, %r6;
	mad.lo.s32 	%r1, %r10, %r8, %r5;
	shl.b32 	%r11, %r1, 2;
	and.b32  	%r12, %r11, 124;
	add.s32 	%r2, %r12, %r1;
	setp.ge.u32 	%p1, %r2, %r4;
	@%p1 bra 	$L__BB0_2;
	mul.wide.u32 	%rd5, %r2, 4;
	add.s64 	%rd6, %rd2, %rd5;
	ld.global.f32 	%f1, [%rd6];
	add.f32 	%f2, %f1, %f1;
	mul.wide.u32 	%rd7, %r1, 4;
	add.s64 	%rd8, %rd1, %rd7;
	st.global.f32 	[%rd8], %f2;
$L__BB0_2:
	bar.warp.sync 	-1;
	shl.b32 	%r3, %r1, 1;
	setp.ge.s32 	%p2, %r3, %r4;
	@%p2 bra 	$L__BB0_4;
	mul.wide.u32 	%rd9, %r3, 4;
	add.s64 	%rd10, %rd2, %rd9;
	ld.global.f32 	%f3, [%rd10];
	add.f32 	%f4, %f3, 0f3F800000;
	add.s64 	%rd11, %rd1, %rd9;
	st.global.f32 	[%rd11], %f4;
$L__BB0_4:
	ret;

}


// ===== COMPILED SASS (sm_100) =====

	.target	sm_100

	.elftype	@"ET_EXEC"


//--------------------- .note.nv.tkinfo           --------------------------
	.section	.note.nv.tkinfo,"",@"SHT_NOTE"
	.sectionflags	@"SHF_NOTE_NV_TKINFO"
	.tkinfo
        /*0018*/ 	.word	0x00000002
        /*0030*/ 	.string	""
        /*0030*/ 	.string	"ptxas"
        /*0030*/ 	.string	"Cuda compilation tools, release 13.0, V13.0.88"
        /*0030*/ 	.string	"Build cuda_13.0.r13.0/compiler.36424714_0"
        /*0030*/ 	.string	"-arch sm_100 -m 64 "



//--------------------- .note.nv.cuinfo           --------------------------
	.section	.note.nv.cuinfo,"",@"SHT_NOTE"
	.sectionflags	@"SHF_NOTE_NV_CUINFO"
        /*0018*/ 	.short	0x0002
        /*001a*/ 	.short	0x0064
        /*001c*/ 	.short	0x0082
	.zero		2


//--------------------- .nv.info                  --------------------------
	.section	.nv.info,"",@"SHT_CUDA_INFO"
	.align	4


	//----- nvinfo : EIATTR_REGCOUNT
	.align		4
        /*0000*/ 	.byte	0x04, 0x2f
        /*0002*/ 	.short	(.L_1 - .L_0)
	.align		4
.L_0:
        /*0004*/ 	.word	index@(_Z19badMemAccessPatternPfS_i)
        /*0008*/ 	.word	0x0000000c


	//----- nvinfo : EIATTR_FRAME_SIZE
	.align		4
.L_1:
        /*000c*/ 	.byte	0x04, 0x11
        /*000e*/ 	.short	(.L_3 - .L_2)
	.align		4
.L_2:
        /*0010*/ 	.word	index@(_Z19badMemAccessPatternPfS_i)
        /*0014*/ 	.word	0x00000000


	//----- nvinfo : EIATTR_MIN_STACK_SIZE
	.align		4
.L_3:
        /*0018*/ 	.byte	0x04, 0x12
        /*001a*/ 	.short	(.L_5 - .L_4)
	.align		4
.L_4:
        /*001c*/ 	.word	index@(_Z19badMemAccessPatternPfS_i)
        /*0020*/ 	.word	0x00000000
.L_5:


//--------------------- .nv.compat                --------------------------
	.section	.nv.compat,"",@"SHT_CUDA_COMPAT_INFO"
	.align	4
        /*0000*/ 	.byte	0x02, 0x09, 0x00, 0x00, 0x02, 0x02, 0x01, 0x00, 0x02, 0x05, 0x05, 0x00, 0x03, 0x07, 0x01, 0x01
        /*0010*/ 	.byte	0x02, 0x03, 0x00, 0x00, 0x02, 0x06, 0x01, 0x00, 0x04, 0x0b, 0x08, 0x00, 0x09, 0x00, 0x00, 0x00
        /*0020*/ 	.byte	0x00, 0x00, 0x00, 0x00


//--------------------- .nv.info._Z19badMemAccessPatternPfS_i --------------------------
	.section	.nv.info._Z19badMemAccessPatternPfS_i,"",@"SHT_CUDA_INFO"
	.sectionflags	@""
	.align	4


	//----- nvinfo : EIATTR_CUDA_API_VERSION
	.align		4
        /*0000*/ 	.byte	0x04, 0x37
        /*0002*/ 	.short	(.L_7 - .L_6)
.L_6:
        /*0004*/ 	.word	0x00000082


	//----- nvinfo : EIATTR_KPARAM_INFO
	.align		4
.L_7:
        /*0008*/ 	.byte	0x04, 0x17
        /*000a*/ 	.short	(.L_9 - .L_8)
.L_8:
        /*000c*/ 	.word	0x00000000
        /*0010*/ 	.short	0x0002
        /*0012*/ 	.short	0x0010
        /*0014*/ 	.byte	0x00, 0xf0, 0x11, 0x00


	//----- nvinfo : EIATTR_KPARAM_INFO
	.align		4
.L_9:
        /*0018*/ 	.byte	0x04, 0x17
        /*001a*/ 	.short	(.L_11 - .L_10)
.L_10:
        /*001c*/ 	.word	0x00000000
        /*0020*/ 	.short	0x0001
        /*0022*/ 	.short	0x0008
        /*0024*/ 	.byte	0x00, 0xf5, 0x21, 0x00


	//----- nvinfo : EIATTR_KPARAM_INFO
	.align		4
.L_11:
        /*0028*/ 	.byte	0x04, 0x17
        /*002a*/ 	.short	(.L_13 - .L_12)
.L_12:
        /*002c*/ 	.word	0x00000000
        /*0030*/ 	.short	0x0000
        /*0032*/ 	.short	0x0000
        /*0034*/ 	.byte	0x00, 0xf5, 0x21, 0x00


	//----- nvinfo : EIATTR_SPARSE_MMA_MASK
	.align		4
.L_13:
        /*0038*/ 	.byte	0x03, 0x50
        /*003a*/ 	.short	0x0000


	//----- nvinfo : EIATTR_MAXREG_COUNT
	.align		4
        /*003c*/ 	.byte	0x03, 0x1b
        /*003e*/ 	.short	0x00ff


	//----- nvinfo : EIATTR_MERCURY_ISA_VERSION
	.align		4
        /*0040*/ 	.byte	0x03, 0x5f
        /*0042*/ 	.short	0x0101


	//----- nvinfo : EIATTR_COOP_GROUP_MASK_REGIDS
	.align		4
        /*0044*/ 	.byte	0x04, 0x29
        /*0046*/ 	.short	(.L_15 - .L_14)


	//   ....[0]....
.L_14:
        /*0048*/ 	.word	0xffffffff


	//----- nvinfo : EIATTR_COOP_GROUP_INSTR_OFFSETS
	.align		4
.L_15:
        /*004c*/ 	.byte	0x04, 0x28
        /*004e*/ 	.short	(.L_17 - .L_16)


	//   ....[0]....
.L_16:
        /*0050*/ 	.word	0x000001a0


	//----- nvinfo : EIATTR_VRC_CTA_INIT_COUNT
	.align		4
.L_17:
        /*0054*/ 	.byte	0x02, 0x4a
	.zero		1
	.zero		1


	//----- nvinfo : EIATTR_EXIT_INSTR_OFFSETS
	.align		4
        /*0058*/ 	.byte	0x04, 0x1c
        /*005a*/ 	.short	(.L_19 - .L_18)


	//   ....[0]....
.L_18:
        /*005c*/ 	.word	0x000001b0


	//   ....[1]....
        /*0060*/ 	.word	0x00000230


	//----- nvinfo : EIATTR_CRS_STACK_SIZE
	.align		4
.L_19:
        /*0064*/ 	.byte	0x04, 0x1e
        /*0066*/ 	.short	(.L_21 - .L_20)
.L_20:
        /*0068*/ 	.word	0x00000000


	//----- nvinfo : EIATTR_CBANK_PARAM_SIZE
	.align		4
.L_21:
        /*006c*/ 	.byte	0x03, 0x19
        /*006e*/ 	.short	0x0014


	//----- nvinfo : EIATTR_PARAM_CBANK
	.align		4
        /*0070*/ 	.byte	0x04, 0x0a
        /*0072*/ 	.short	(.L_23 - .L_22)
	.align		4
.L_22:
        /*0074*/ 	.word	index@(.nv.constant0._Z19badMemAccessPatternPfS_i)
        /*0078*/ 	.short	0x0380
        /*007a*/ 	.short	0x0014


	//----- nvinfo : EIATTR_SW_WAR
	.align		4
.L_23:
        /*007c*/ 	.byte	0x04, 0x36
        /*007e*/ 	.short	(.L_25 - .L_24)
.L_24:
        /*0080*/ 	.word	0x00000008
.L_25:


//--------------------- .nv.callgraph             --------------------------
	.section	.nv.callgraph,"",@"SHT_CUDA_CALLGRAPH"
	.align	4
	.sectionentsize	8
	.align		4
        /*0000*/ 	.word	0x00000000
	.align		4
        /*0004*/ 	.word	0xffffffff
	.align		4
        /*0008*/ 	.word	0x00000000
	.align		4
        /*000c*/ 	.word	0xfffffffe
	.align		4
        /*0010*/ 	.word	0x00000000
	.align		4
        /*0014*/ 	.word	0xfffffffd
	.align		4
        /*0018*/ 	.word	0x00000000
	.align		4
        /*001c*/ 	.word	0xfffffffc


//--------------------- .text._Z19badMemAccessPatternPfS_i --------------------------
	.section	.text._Z19badMemAccessPatternPfS_i,"ax",@progbits
	.align	128
        .global         _Z19badMemAccessPatternPfS_i
        .type           _Z19badMemAccessPatternPfS_i,@function
        .size           _Z19badMemAccessPatternPfS_i,(.L_x_3 - _Z19badMemAccessPatternPfS_i)
        .other          _Z19badMemAccessPatternPfS_i,@"STO_CUDA_ENTRY STV_DEFAULT"
_Z19badMemAccessPatternPfS_i:
.text._Z19badMemAccessPatternPfS_i:
[----:B------:R-:W-:Y:S01]  /*0000*/  LDC R1, c[0x0][0x37c] ;  /* 0x0000df00ff017b82 */ /* 0x000fe20000000800 */
[----:B------:R-:W0:Y:S01]  /*0010*/  S2R R0, SR_TID.Y ;  /* 0x0000000000007919 */ /* 0x000e220000002200 */
[----:B------:R-:W1:Y:S01]  /*0020*/  LDCU UR4, c[0x0][0x360] ;  /* 0x00006c00ff0477ac */ /* 0x000e620008000800 */
[----:B------:R-:W-:Y:S01]  /*0030*/  BSSY.RECONVERGENT B0, `(.L_x_0) ;  /* 0x0000016000007945 */ /* 0x000fe20003800200 */
[----:B------:R-:W0:Y:S01]  /*0040*/  S2R R3, SR_TID.Z ;  /* 0x0000000000037919 */ /* 0x000e220000002300 */
[----:B------:R-:W0:Y:S01]  /*0050*/  LDCU UR5, c[0x0][0x364] ;  /* 0x00006c80ff0577ac */ /* 0x000e220008000800 */
[----:B------:R-:W1:Y:S01]  /*0060*/  S2R R7, SR_TID.X ;  /* 0x0000000000077919 */ /* 0x000e620000002100 */
[----:B------:R-:W2:Y:S01]  /*0070*/  LDCU UR6, c[0x0][0x390] ;  /* 0x00007200ff0677ac */ /* 0x000ea20008000800 */
[----:B0-----:R-:W-:-:S04]  /*0080*/  IMAD R0, R3, UR5, R0 ;  /* 0x0000000503007c24 */ /* 0x001fc8000f8e0200 */
[----:B-1----:R-:W-:Y:S01]  /*0090*/  IMAD R7, R0, UR4, R7 ;  /* 0x0000000400077c24 */ /* 0x002fe2000f8e0207 */
[----:B------:R-:W0:Y:S04]  /*00a0*/  LDCU.64 UR4, c[0x0][0x358] ;  /* 0x00006b00ff0477ac */ /* 0x000e280008000a00 */
[C---:B------:R-:W-:Y:S02]  /*00b0*/  SHF.L.U32 R0, R7.reuse, 0x2, RZ ;  /* 0x0000000207007819 */ /* 0x040fe400000006ff */
[----:B------:R-:W-:Y:S02]  /*00c0*/  SHF.L.U32 R9, R7, 0x1, RZ ;  /* 0x0000000107097819 */ /* 0x000fe400000006ff */
[----:B------:R-:W-:Y:S02]  /*00d0*/  LOP3.LUT R0, R0, 0x7c, RZ, 0xc0, !PT ;  /* 0x0000007c00007812 */ /* 0x000fe400078ec0ff */
[----:B--2---:R-:W-:-:S02]  /*00e0*/  ISETP.GE.AND P1, PT, R9, UR6, PT ;  /* 0x0000000609007c0c */ /* 0x004fc4000bf26270 */
[----:B------:R-:W-:-:S04]  /*00f0*/  IADD3 R5, PT, PT, R7, R0, RZ ;  /* 0x0000000007057210 */ /* 0x000fc80007ffe0ff */
[----:B------:R-:W-:-:S13]  /*0100*/  ISETP.GE.U32.AND P0, PT, R5, UR6, PT ;  /* 0x0000000605007c0c */ /* 0x000fda000bf06070 */
[----:B0-----:R-:W-:Y:S05]  /*0110*/  @P0 BRA `(.L_x_1) ;  /* 0x00000000001c0947 */ /* 0x001fea0003800000 */
[----:B------:R-:W0:Y:S02]  /*0120*/  LDC.64 R2, c[0x0][0x380] ;  /* 0x0000e000ff027b82 */ /* 0x000e240000000a00 */
[----:B0-----:R-:W-:-:S06]  /*0130*/  IMAD.WIDE.U32 R2, R5, 0x4, R2 ;  /* 0x0000000405027825 */ /* 0x001fcc00078e0002 */
[----:B------:R-:W0:Y:S01]  /*0140*/  LDC.64 R4, c[0x0][0x388] ;  /* 0x0000e200ff047b82 */ /* 0x000e220000000a00 */
[----:B------:R-:W2:Y:S01]  /*0150*/  LDG.E R2, desc[UR4][R2.64] ;  /* 0x0000000402027981 */ /* 0x000ea2000c1e1900 */
[----:B0-----:R-:W-:-:S04]  /*0160*/  IMAD.WIDE.U32 R4, R7, 0x4, R4 ;  /* 0x0000000407047825 */ /* 0x001fc800078e0004 */
[----:B--2---:R-:W-:-:S05]  /*0170*/  FADD R7, R2, R2 ;  /* 0x0000000202077221 */ /* 0x004fca0000000000 */
[----:B------:R0:W-:Y:S02]  /*0180*/  STG.E desc[UR4][R4.64], R7 ;  /* 0x0000000704007986 */ /* 0x0001e4000c101904 */
.L_x_1:
[----:B------:R-:W-:Y:S05]  /*0190*/  BSYNC.RECONVERGENT B0 ;  /* 0x0000000000007941 */ /* 0x000fea0003800200 */
.L_x_0:
[----:B------:R-:W-:Y:S01]  /*01a0*/  NOP ;  /* 0x0000000000007918 */ /* 0x000fe20000000000 */
[----:B------:R-:W-:Y:S05]  /*01b0*/  @P1 EXIT ;  /* 0x000000000000194d */ /* 0x000fea0003800000 */
[----:B------:R-:W1:Y:S08]  /*01c0*/  LDC.64 R2, c[0x0][0x380] ;  /* 0x0000e000ff027b82 */ /* 0x000e700000000a00 */
[----:B0-----:R-:W0:Y:S01]  /*01d0*/  LDC.64 R4, c[0x0][0x388] ;  /* 0x0000e200ff047b82 */ /* 0x001e220000000a00 */
[----:B-1----:R-:W-:-:S06]  /*01e0*/  IMAD.WIDE.U32 R2, R9, 0x4, R2 ;  /* 0x0000000409027825 */ /* 0x002fcc00078e0002 */
[----:B------:R-:W2:Y:S01]  /*01f0*/  LDG.E R2, desc[UR4][R2.64] ;  /* 0x0000000402027981 */ /* 0x000ea2000c1e1900 */
[----:B0-----:R-:W-:-:S04]  /*0200*/  IMAD.WIDE.U32 R4, R9, 0x4, R4 ;  /* 0x0000000409047825 */ /* 0x001fc800078e0004 */
[----:B--2---:R-:W-:-:S05]  /*0210*/  FADD R7, R2, 1 ;  /* 0x3f80000002077421 */ /* 0x004fca0000000000 */
[----:B------:R-:W-:Y:S01]  /*0220*/  STG.E desc[UR4][R4.64], R7 ;  /* 0x0000000704007986 */ /* 0x000fe2000c101904 */
[----:B------:R-:W-:Y:S05]  /*0230*/  EXIT ;  /* 0x000000000000794d */ /* 0x000fea0003800000 */
.L_x_2:
[----:B------:R-:W-:-:S00]  /*0240*/  BRA `(.L_x_2) ;  /* 0xfffffffc00fc7947 */ /* 0x000fc0000383ffff */
[----:B------:R-:W-:-:S00]  /*0250*/  NOP ;  /* 0x0000000000007918 */ /* 0x000fc00000000000 */
        /* <DEDUP_REMOVED lines=10> */
.L_x_3:


//--------------------- .nv.shared.reserved.0     --------------------------
	.section	.nv.shared.reserved.0,"aw",@nobits
	.weak		__nv_reservedSMEM_offset_0_alias
	.size		__nv_reservedSMEM_offset_0_alias, 0, 64
	.other		__nv_reservedSMEM_offset_0_alias,@"STO_CUDA_RESERVED_SHARED STV_DEFAULT"
__nv_reservedSMEM_offset_0_alias:
	.zero		0
	.zero		64


//--------------------- .nv.constant0._Z19badMemAccessPatternPfS_i --------------------------
	.section	.nv.constant0._Z19badMemAccessPatternPfS_i,"a",@progbits
	.sectionflags	@""
	.align	4
.nv.constant0._Z19badMemAccessPatternPfS_i:
	.zero		916


//--------------------- SYMBOLS --------------------------

	.type		.nv.reservedSmem.offset0,@object
	.size		.nv.reservedSmem.offset0,0x4
